//
// Generated by NVIDIA NVVM Compiler
//
// Compiler Build ID: CL-36424714
// Cuda compilation tools, release 13.0, V13.0.88
// Based on NVVM 20.0.0
//

.version 9.0
.target sm_100
.address_size 64

	// .globl	_Z10run_on_gpuiPii

.visible .entry _Z10run_on_gpuiPii(
	.param .u32 _Z10run_on_gpuiPii_param_0,
	.param .u64 .ptr .align 1 _Z10run_on_gpuiPii_param_1,
	.param .u32 _Z10run_on_gpuiPii_param_2
)
{
	.reg .pred 	%p<3>;
	.reg .b32 	%r<20>;
	.reg .b64 	%rd<9>;

	ld.param.u32 	%r4, [_Z10run_on_gpuiPii_param_0];
	ld.param.u64 	%rd2, [_Z10run_on_gpuiPii_param_1];
	ld.param.u32 	%r5, [_Z10run_on_gpuiPii_param_2];
	mov.u32 	%r6, %ntid.y;
	mov.u32 	%r7, %ctaid.y;
	mov.u32 	%r8, %tid.y;
	mad.lo.s32 	%r1, %r6, %r7, %r8;
	mov.u32 	%r9, %ntid.x;
	mov.u32 	%r10, %ctaid.x;
	mov.u32 	%r11, %tid.x;
	mad.lo.s32 	%r2, %r9, %r10, %r11;
	max.s32 	%r12, %r1, %r2;
	setp.ge.s32 	%p1, %r12, %r4;
	@%p1 bra 	$L__BB0_3;
	cvta.to.global.u64 	%rd3, %rd2;
	mul.lo.s32 	%r13, %r1, %r4;
	add.s32 	%r14, %r5, %r13;
	mul.wide.s32 	%rd4, %r14, 4;
	add.s64 	%rd5, %rd3, %rd4;
	ld.global.u32 	%r15, [%rd5];
	mad.lo.s32 	%r16, %r5, %r4, %r2;
	mul.wide.s32 	%rd6, %r16, 4;
	add.s64 	%rd7, %rd3, %rd6;
	ld.global.u32 	%r17, [%rd7];
	add.s32 	%r3, %r17, %r15;
	add.s32 	%r18, %r13, %r2;
	mul.wide.s32 	%rd8, %r18, 4;
	add.s64 	%rd1, %rd3, %rd8;
	ld.global.u32 	%r19, [%rd1];
	setp.ge.s32 	%p2, %r3, %r19;
	@%p2 bra 	$L__BB0_3;
	st.global.u32 	[%rd1], %r3;
$L__BB0_3:
	ret;

}


// ===== COMPILED SASS (sm_100) =====

	.target	sm_100

	.elftype	@"ET_EXEC"


//--------------------- .note.nv.tkinfo           --------------------------
	.section	.note.nv.tkinfo,"",@"SHT_NOTE"
	.sectionflags	@"SHF_NOTE_NV_TKINFO"
	.tkinfo
        /*0018*/ 	.word	0x00000002
        /*0030*/ 	.string	""
        /*0030*/ 	.string	"ptxas"
        /*0030*/ 	.string	"Cuda compilation tools, release 13.0, V13.0.88"
        /*0030*/ 	.string	"Build cuda_13.0.r13.0/compiler.36424714_0"
        /*0030*/ 	.string	"-arch sm_100 -m 64 "



//--------------------- .note.nv.cuinfo           --------------------------
	.section	.note.nv.cuinfo,"",@"SHT_NOTE"
	.sectionflags	@"SHF_NOTE_NV_CUINFO"
        /*0018*/ 	.short	0x0002
        /*001a*/ 	.short	0x0064
        /*001c*/ 	.short	0x0082
	.zero		2


//--------------------- .nv.info                  --------------------------
	.section	.nv.info,"",@"SHT_CUDA_INFO"
	.align	4


	//----- nvinfo : EIATTR_REGCOUNT
	.align		4
        /*0000*/ 	.byte	0x04, 0x2f
        /*0002*/ 	.short	(.L_1 - .L_0)
	.align		4
.L_0:
        /*0004*/ 	.word	index@(_Z10run_on_gpuiPii)
        /*0008*/ 	.word	0x0000000e


	//----- nvinfo : EIATTR_FRAME_SIZE
	.align		4
.L_1:
        /*000c*/ 	.byte	0x04, 0x11
        /*000e*/ 	.short	(.L_3 - .L_2)
	.align		4
.L_2:
        /*0010*/ 	.word	index@(_Z10run_on_gpuiPii)
        /*0014*/ 	.word	0x00000000


	//----- nvinfo : EIATTR_MIN_STACK_SIZE
	.align		4
.L_3:
        /*0018*/ 	.byte	0x04, 0x12
        /*001a*/ 	.short	(.L_5 - .L_4)
	.align		4
.L_4:
        /*001c*/ 	.word	index@(_Z10run_on_gpuiPii)
        /*0020*/ 	.word	0x00000000
.L_5:


//--------------------- .nv.compat                --------------------------
	.section	.nv.compat,"",@"SHT_CUDA_COMPAT_INFO"
	.align	4
        /*0000*/ 	.byte	0x02, 0x09, 0x00, 0x00, 0x02, 0x02, 0x01, 0x00, 0x02, 0x05, 0x05, 0x00, 0x03, 0x07, 0x01, 0x01
        /*0010*/ 	.byte	0x02, 0x03, 0x00, 0x00, 0x02, 0x06, 0x01, 0x00, 0x04, 0x0b, 0x08, 0x00, 0x09, 0x00, 0x00, 0x00
        /*0020*/ 	.byte	0x00, 0x00, 0x00, 0x00


//--------------------- .nv.info._Z10run_on_gpuiPii --------------------------
	.section	.nv.info._Z10run_on_gpuiPii,"",@"SHT_CUDA_INFO"
	.sectionflags	@""
	.align	4


	//----- nvinfo : EIATTR_CUDA_API_VERSION
	.align		4
        /*0000*/ 	.byte	0x04, 0x37
        /*0002*/ 	.short	(.L_7 - .L_6)
.L_6:
        /*0004*/ 	.word	0x00000082


	//----- nvinfo : EIATTR_KPARAM_INFO
	.align		4
.L_7:
        /*0008*/ 	.byte	0x04, 0x17
        /*000a*/ 	.short	(.L_9 - .L_8)
.L_8:
        /*000c*/ 	.word	0x00000000
        /*0010*/ 	.short	0x0002
        /*0012*/ 	.short	0x0010
        /*0014*/ 	.byte	0x00, 0xf0, 0x11, 0x00


	//----- nvinfo : EIATTR_KPARAM_INFO
	.align		4
.L_9:
        /*0018*/ 	.byte	0x04, 0x17
        /*001a*/ 	.short	(.L_11 - .L_10)
.L_10:
        /*001c*/ 	.word	0x00000000
        /*0020*/ 	.short	0x0001
        /*0022*/ 	.short	0x0008
        /*0024*/ 	.byte	0x00, 0xf5, 0x21, 0x00


	//----- nvinfo : EIATTR_KPARAM_INFO
	.align		4
.L_11:
        /*0028*/ 	.byte	0x04, 0x17
        /*002a*/ 	.short	(.L_13 - .L_12)
.L_12:
        /*002c*/ 	.word	0x00000000
        /*0030*/ 	.short	0x0000
        /*0032*/ 	.short	0x0000
        /*0034*/ 	.byte	0x00, 0xf0, 0x11, 0x00


	//----- nvinfo : EIATTR_SPARSE_MMA_MASK
	.align		4
.L_13:
        /*0038*/ 	.byte	0x03, 0x50
        /*003a*/ 	.short	0x0000


	//----- nvinfo : EIATTR_MAXREG_COUNT
	.align		4
        /*003c*/ 	.byte	0x03, 0x1b
        /*003e*/ 	.short	0x00ff


	//----- nvinfo : EIATTR_MERCURY_ISA_VERSION
	.align		4
        /*0040*/ 	.byte	0x03, 0x5f
        /*0042*/ 	.short	0x0101


	//----- nvinfo : EIATTR_VRC_CTA_INIT_COUNT
	.align		4
        /*0044*/ 	.byte	0x02, 0x4a
	.zero		1
	.zero		1


	//----- nvinfo : EIATTR_EXIT_INSTR_OFFSETS
	.align		4
        /*0048*/ 	.byte	0x04, 0x1c
        /*004a*/ 	.short	(.L_15 - .L_14)


	//   ....[0]....
.L_14:
        /*004c*/ 	.word	0x000000c0


	//   ....[1]....
        /*0050*/ 	.word	0x000001b0


	//   ....[2]....
        /*0054*/ 	.word	0x000001d0


	//----- nvinfo : EIATTR_CBANK_PARAM_SIZE
	.align		4
.L_15:
        /*0058*/ 	.byte	0x03, 0x19
        /*005a*/ 	.short	0x0014


	//----- nvinfo : EIATTR_PARAM_CBANK
	.align		4
        /*005c*/ 	.byte	0x04, 0x0a
        /*005e*/ 	.short	(.L_17 - .L_16)
	.align		4
.L_16:
        /*0060*/ 	.word	index@(.nv.constant0._Z10run_on_gpuiPii)
        /*0064*/ 	.short	0x0380
        /*0066*/ 	.short	0x0014


	//----- nvinfo : EIATTR_SW_WAR
	.align		4
.L_17:
        /*0068*/ 	.byte	0x04, 0x36
        /*006a*/ 	.short	(.L_19 - .L_18)
.L_18:
        /*006c*/ 	.word	0x00000008
.L_19:


//--------------------- .nv.callgraph             --------------------------
	.section	.nv.callgraph,"",@"SHT_CUDA_CALLGRAPH"
	.align	4
	.sectionentsize	8
	.align		4
        /*0000*/ 	.word	0x00000000
	.align		4
        /*0004*/ 	.word	0xffffffff
	.align		4
        /*0008*/ 	.word	0x00000000
	.align		4
        /*000c*/ 	.word	0xfffffffe
	.align		4
        /*0010*/ 	.word	0x00000000
	.align		4
        /*0014*/ 	.word	0xfffffffd
	.align		4
        /*0018*/ 	.word	0x00000000
	.align		4
        /*001c*/ 	.word	0xfffffffc


//--------------------- .text._Z10run_on_gpuiPii  --------------------------
	.section	.text._Z10run_on_gpuiPii,"ax",@progbits
	.align	128
        .global         _Z10run_on_gpuiPii
        .type           _Z10run_on_gpuiPii,@function
        .size           _Z10run_on_gpuiPii,(.L_x_1 - _Z10run_on_gpuiPii)
        .other          _Z10run_on_gpuiPii,@"STO_CUDA_ENTRY STV_DEFAULT"
_Z10run_on_gpuiPii:
.text._Z10run_on_gpuiPii:
[----:B------:R-:W-:Y:S01]  /*0000*/  LDC R1, c[0x0][0x37c] ;  /* 0x0000df00ff017b82 */ /* 0x000fe20000000800 */
[----:B------:R-:W0:Y:S01]  /*0010*/  S2R R0, SR_CTAID.Y ;  /* 0x0000000000007919 */ /* 0x000e220000002600 */
[----:B------:R-:W0:Y:S01]  /*0020*/  LDCU UR4, c[0x0][0x364] ;  /* 0x00006c80ff0477ac */ /* 0x000e220008000800 */
[----:B------:R-:W0:Y:S01]  /*0030*/  S2R R3, SR_TID.Y ;  /* 0x0000000000037919 */ /* 0x000e220000002200 */
[----:B------:R-:W1:Y:S01]  /*0040*/  LDCU UR5, c[0x0][0x360] ;  /* 0x00006c00ff0577ac */ /* 0x000e620008000800 */
[----:B------:R-:W1:Y:S01]  /*0050*/  S2R R2, SR_CTAID.X ;  /* 0x0000000000027919 */ /* 0x000e620000002500 */
[----:B------:R-:W2:Y:S01]  /*0060*/  LDCU UR6, c[0x0][0x380] ;  /* 0x00007000ff0677ac */ /* 0x000ea20008000800 */
[----:B------:R-:W1:Y:S01]  /*0070*/  S2R R5, SR_TID.X ;  /* 0x0000000000057919 */ /* 0x000e620000002100 */
[----:B0-----:R-:W-:Y:S02]  /*0080*/  IMAD R0, R0, UR4, R3 ;  /* 0x0000000400007c24 */ /* 0x001fe4000f8e0203 */
[----:B-1----:R-:W-:-:S05]  /*0090*/  IMAD R3, R2, UR5, R5 ;  /* 0x0000000502037c24 */ /* 0x002fca000f8e0205 */
[----:B------:R-:W-:-:S04]  /*00a0*/  VIMNMX R2, PT, PT, R0, R3, !PT ;  /* 0x0000000300027248 */ /* 0x000fc80007fe0100 */
[----:B--2---:R-:W-:-:S13]  /*00b0*/  ISETP.GE.AND P0, PT, R2, UR6, PT ;  /* 0x0000000602007c0c */ /* 0x004fda000bf06270 */
[----:B------:R-:W-:Y:S05]  /*00c0*/  @P0 EXIT ;  /* 0x000000000000094d */ /* 0x000fea0003800000 */
[----:B------:R-:W0:Y:S01]  /*00d0*/  LDC R9, c[0x0][0x390] ;  /* 0x0000e400ff097b82 */ /* 0x000e220000000800 */
[----:B------:R-:W1:Y:S01]  /*00e0*/  LDCU.64 UR4, c[0x0][0x358] ;  /* 0x00006b00ff0477ac */ /* 0x000e620008000a00 */
[----:B------:R-:W-:-:S06]  /*00f0*/  IMAD R11, R0, UR6, R3 ;  /* 0x00000006000b7c24 */ /* 0x000fcc000f8e0203 */
[----:B------:R-:W2:Y:S01]  /*0100*/  LDC.64 R6, c[0x0][0x388] ;  /* 0x0000e200ff067b82 */ /* 0x000ea20000000a00 */
[----:B0-----:R-:W-:Y:S02]  /*0110*/  IMAD R5, R0, UR6, R9 ;  /* 0x0000000600057c24 */ /* 0x001fe4000f8e0209 */
[----:B------:R-:W-:Y:S02]  /*0120*/  IMAD R9, R9, UR6, R3 ;  /* 0x0000000609097c24 */ /* 0x000fe4000f8e0203 */
[----:B--2---:R-:W-:-:S04]  /*0130*/  IMAD.WIDE R2, R5, 0x4, R6 ;  /* 0x0000000405027825 */ /* 0x004fc800078e0206 */
[--C-:B------:R-:W-:Y:S02]  /*0140*/  IMAD.WIDE R4, R9, 0x4, R6.reuse ;  /* 0x0000000409047825 */ /* 0x100fe400078e0206 */
[----:B-1----:R-:W2:Y:S02]  /*0150*/  LDG.E R2, desc[UR4][R2.64] ;  /* 0x0000000402027981 */ /* 0x002ea4000c1e1900 */
[----:B------:R-:W-:Y:S02]  /*0160*/  IMAD.WIDE R6, R11, 0x4, R6 ;  /* 0x000000040b067825 */ /* 0x000fe400078e0206 */
[----:B------:R-:W2:Y:S04]  /*0170*/  LDG.E R5, desc[UR4][R4.64] ;  /* 0x0000000404057981 */ /* 0x000ea8000c1e1900 */
[----:B------:R-:W3:Y:S01]  /*0180*/  LDG.E R0, desc[UR4][R6.64] ;  /* 0x0000000406007981 */ /* 0x000ee2000c1e1900 */
[----:B--2---:R-:W-:-:S04]  /*0190*/  IADD3 R9, PT, PT, R2, R5, RZ ;  /* 0x0000000502097210 */ /* 0x004fc80007ffe0ff */
[----:B---3--:R-:W-:-:S13]  /*01a0*/  ISETP.GE.AND P0, PT, R9, R0, PT ;  /* 0x000000000900720c */ /* 0x008fda0003f06270 */
[----:B------:R-:W-:Y:S05]  /*01b0*/  @P0 EXIT ;  /* 0x000000000000094d */ /* 0x000fea0003800000 */
[----:B------:R-:W-:Y:S01]  /*01c0*/  STG.E desc[UR4][R6.64], R9 ;  /* 0x0000000906007986 */ /* 0x000fe2000c101904 */
[----:B------:R-:W-:Y:S05]  /*01d0*/  EXIT ;  /* 0x000000000000794d */ /* 0x000fea0003800000 */
.L_x_0:
[----:B------:R-:W-:-:S00]  /*01e0*/  BRA `(.L_x_0) ;  /* 0xfffffffc00fc7947 */ /* 0x000fc0000383ffff */
[----:B------:R-:W-:-:S00]  /*01f0*/  NOP ;  /* 0x0000000000007918 */ /* 0x000fc00000000000 */
        /* <DEDUP_REMOVED lines=8> */
.L_x_1:


//--------------------- .nv.shared.reserved.0     --------------------------
	.section	.nv.shared.reserved.0,"aw",@nobits
	.weak		__nv_reservedSMEM_offset_0_alias
	.size		__nv_reservedSMEM_offset_0_alias, 0, 64
	.other		__nv_reservedSMEM_offset_0_alias,@"STO_CUDA_RESERVED_SHARED STV_DEFAULT"
__nv_reservedSMEM_offset_0_alias:
	.zero		0
	.zero		64


//--------------------- .nv.constant0._Z10run_on_gpuiPii --------------------------
	.section	.nv.constant0._Z10run_on_gpuiPii,"a",@progbits
	.sectionflags	@""
	.align	4
.nv.constant0._Z10run_on_gpuiPii:
	.zero		916


//--------------------- SYMBOLS --------------------------

	.type		.nv.reservedSmem.offset0,@object
	.size		.nv.reservedSmem.offset0,0x4
